//
// Generated by NVIDIA NVVM Compiler
//
// Compiler Build ID: CL-36424714
// Cuda compilation tools, release 13.0, V13.0.88
// Based on NVVM 20.0.0
//

.version 9.0
.target sm_100
.address_size 64

	// .globl	_Z13device_kernelv
.extern .func  (.param .b32 func_retval0) vprintf
(
	.param .b64 vprintf_param_0,
	.param .b64 vprintf_param_1
)
;
.global .align 1 .b8 $str[9] = {105, 110, 105, 116, 32, 65, 33, 10};

.visible .entry _Z13device_kernelv()
{
	.reg .b32 	%r<3>;
	.reg .b64 	%rd<3>;

	mov.u64 	%rd1, $str;
	cvta.global.u64 	%rd2, %rd1;
	{ // callseq 0, 0
	.param .b64 param0;
	st.param.b64 	[param0], %rd2;
	.param .b64 param1;
	st.param.b64 	[param1], 0;
	.param .b32 retval0;
	call.uni (retval0), 
	vprintf, 
	(
	param0, 
	param1
	);
	ld.param.b32 	%r1, [retval0];
	} // callseq 0
	ret;

}


// ===== COMPILED SASS (sm_100) =====

	.target	sm_100

	.elftype	@"ET_EXEC"


//--------------------- .note.nv.tkinfo           --------------------------
	.section	.note.nv.tkinfo,"",@"SHT_NOTE"
	.sectionflags	@"SHF_NOTE_NV_TKINFO"
	.tkinfo
        /*0018*/ 	.word	0x00000002
        /*0030*/ 	.string	""
        /*0030*/ 	.string	"ptxas"
        /*0030*/ 	.string	"Cuda compilation tools, release 13.0, V13.0.88"
        /*0030*/ 	.string	"Build cuda_13.0.r13.0/compiler.36424714_0"
        /*0030*/ 	.string	"-arch sm_100 -m 64 "



//--------------------- .note.nv.cuinfo           --------------------------
	.section	.note.nv.cuinfo,"",@"SHT_NOTE"
	.sectionflags	@"SHF_NOTE_NV_CUINFO"
        /*0018*/ 	.short	0x0002
        /*001a*/ 	.short	0x0064
        /*001c*/ 	.short	0x0082
	.zero		2


//--------------------- .nv.info                  --------------------------
	.section	.nv.info,"",@"SHT_CUDA_INFO"
	.align	4


	//----- nvinfo : EIATTR_REGCOUNT
	.align		4
        /*0000*/ 	.byte	0x04, 0x2f
        /*0002*/ 	.short	(.L_2 - .L_1)
	.align		4
.L_1:
        /*0004*/ 	.word	index@(_Z13device_kernelv)
        /*0008*/ 	.word	0x00000018


	//----- nvinfo : EIATTR_FRAME_SIZE
	.align		4
.L_2:
        /*000c*/ 	.byte	0x04, 0x11
        /*000e*/ 	.short	(.L_4 - .L_3)
	.align		4
.L_3:
        /*0010*/ 	.word	index@(_Z13device_kernelv)
        /*0014*/ 	.word	0x00000000


	//----- nvinfo : EIATTR_MIN_STACK_SIZE
	.align		4
.L_4:
        /*0018*/ 	.byte	0x04, 0x12
        /*001a*/ 	.short	(.L_6 - .L_5)
	.align		4
.L_5:
        /*001c*/ 	.word	index@(_Z13device_kernelv)
        /*0020*/ 	.word	0x00000000
.L_6:


//--------------------- .nv.compat                --------------------------
	.section	.nv.compat,"",@"SHT_CUDA_COMPAT_INFO"
	.align	4
        /*0000*/ 	.byte	0x02, 0x09, 0x00, 0x00, 0x02, 0x02, 0x01, 0x00, 0x02, 0x05, 0x05, 0x00, 0x03, 0x07, 0x01, 0x01
        /*0010*/ 	.byte	0x02, 0x03, 0x00, 0x00, 0x02, 0x06, 0x01, 0x00, 0x04, 0x0b, 0x08, 0x00, 0x09, 0x00, 0x00, 0x00
        /*0020*/ 	.byte	0x00, 0x00, 0x00, 0x00


//--------------------- .nv.info._Z13device_kernelv --------------------------
	.section	.nv.info._Z13device_kernelv,"",@"SHT_CUDA_INFO"
	.sectionflags	@""
	.align	4


	//----- nvinfo : EIATTR_CUDA_API_VERSION
	.align		4
        /*0000*/ 	.byte	0x04, 0x37
        /*0002*/ 	.short	(.L_8 - .L_7)
.L_7:
        /*0004*/ 	.word	0x00000082


	//----- nvinfo : EIATTR_SPARSE_MMA_MASK
	.align		4
.L_8:
        /*0008*/ 	.byte	0x03, 0x50
        /*000a*/ 	.short	0x0000


	//----- nvinfo : EIATTR_MAXREG_COUNT
	.align		4
        /*000c*/ 	.byte	0x03, 0x1b
        /*000e*/ 	.short	0x00ff


	//----- nvinfo : EIATTR_EXTERNS
	.align		4
        /*0010*/ 	.byte	0x04, 0x0f
        /*0012*/ 	.short	(.L_10 - .L_9)


	//   ....[0]....
	.align		4
.L_9:
        /*0014*/ 	.word	index@(vprintf)


	//----- nvinfo : EIATTR_MERCURY_ISA_VERSION
	.align		4
.L_10:
        /*0018*/ 	.byte	0x03, 0x5f
        /*001a*/ 	.short	0x0101


	//----- nvinfo : EIATTR_VRC_CTA_INIT_COUNT
	.align		4
        /*001c*/ 	.byte	0x02, 0x4a
	.zero		1
	.zero		1


	//----- nvinfo : EIATTR_SYSCALL_OFFSETS
	.align		4
        /*0020*/ 	.byte	0x04, 0x46
        /*0022*/ 	.short	(.L_12 - .L_11)


	//   ....[0]....
.L_11:
        /*0024*/ 	.word	0x00000080


	//----- nvinfo : EIATTR_EXIT_INSTR_OFFSETS
	.align		4
.L_12:
        /*0028*/ 	.byte	0x04, 0x1c
        /*002a*/ 	.short	(.L_14 - .L_13)


	//   ....[0]....
.L_13:
        /*002c*/ 	.word	0x00000090


	//----- nvinfo : EIATTR_SW_WAR
	.align		4
.L_14:
        /*0030*/ 	.byte	0x04, 0x36
        /*0032*/ 	.short	(.L_16 - .L_15)
.L_15:
        /*0034*/ 	.word	0x00000008
.L_16:


//--------------------- .nv.callgraph             --------------------------
	.section	.nv.callgraph,"",@"SHT_CUDA_CALLGRAPH"
	.align	4
	.sectionentsize	8
	.align		4
        /*0000*/ 	.word	0x00000000
	.align		4
        /*0004*/ 	.word	0xffffffff
	.align		4
        /*0008*/ 	.word	index@(_Z13device_kernelv)
	.align		4
        /*000c*/ 	.word	index@(vprintf)
	.align		4
        /*0010*/ 	.word	0x00000000
	.align		4
        /*0014*/ 	.word	0xfffffffe
	.align		4
        /*0018*/ 	.word	0x00000000
	.align		4
        /*001c*/ 	.word	0xfffffffd
	.align		4
        /*0020*/ 	.word	0x00000000
	.align		4
        /*0024*/ 	.word	0xfffffffc


//--------------------- .nv.constant4             --------------------------
	.section	.nv.constant4,"a",@progbits
	.align	8
	.align		8
.nv.constant4:
        /*0000*/ 	.dword	vprintf
	.align		8
        /*0008*/ 	.dword	$str


//--------------------- .text._Z13device_kernelv  --------------------------
	.section	.text._Z13device_kernelv,"ax",@progbits
	.align	128
        .global         _Z13device_kernelv
        .type           _Z13device_kernelv,@function
        .size           _Z13device_kernelv,(.L_x_2 - _Z13device_kernelv)
        .other          _Z13device_kernelv,@"STO_CUDA_ENTRY STV_DEFAULT"
_Z13device_kernelv:
.text._Z13device_kernelv:
[----:B------:R-:W0:Y:S01]  /*0000*/  LDC R1, c[0x0][0x37c] ;  /* 0x0000df00ff017b82 */ /* 0x000e220000000800 */
[----:B------:R-:W-:Y:S01]  /*0010*/  MOV R0, 0x0 ;  /* 0x0000000000007802 */ /* 0x000fe20000000f00 */
[----:B------:R-:W1:Y:S01]  /*0020*/  LDCU.64 UR4, c[0x4][0x8] ;  /* 0x01000100ff0477ac */ /* 0x000e620008000a00 */
[----:B------:R-:W-:-:S05]  /*0030*/  CS2R R6, SRZ ;  /* 0x0000000000067805 */ /* 0x000fca000001ff00 */
[----:B------:R2:W3:Y:S01]  /*0040*/  LDC.64 R2, c[0x4][R0] ;  /* 0x0100000000027b82 */ /* 0x0004e20000000a00 */
[----:B-1----:R-:W-:Y:S02]  /*0050*/  IMAD.U32 R4, RZ, RZ, UR4 ;  /* 0x00000004ff047e24 */ /* 0x002fe4000f8e00ff */
[----:B--2---:R-:W-:-:S07]  /*0060*/  IMAD.U32 R5, RZ, RZ, UR5 ;  /* 0x00000005ff057e24 */ /* 0x004fce000f8e00ff */
[----:B------:R-:W-:-:S07]  /*0070*/  LEPC R20, `(.L_x_0) ;  /* 0x000000001014794e */ /* 0x000fce0000000000 */
[----:B0--3--:R-:W-:Y:S05]  /*0080*/  CALL.ABS.NOINC R2 ;  /* 0x0000000002007343 */ /* 0x009fea0003c00000 */
.L_x_0:
[----:B------:R-:W-:Y:S05]  /*0090*/  EXIT ;  /* 0x000000000000794d */ /* 0x000fea0003800000 */
.L_x_1:
[----:B------:R-:W-:-:S00]  /*00a0*/  BRA `(.L_x_1) ;  /* 0xfffffffc00fc7947 */ /* 0x000fc0000383ffff */
[----:B------:R-:W-:-:S00]  /*00b0*/  NOP ;  /* 0x0000000000007918 */ /* 0x000fc00000000000 */
        /* <DEDUP_REMOVED lines=12> */
.L_x_2:


//--------------------- .nv.global.init           --------------------------
	.section	.nv.global.init,"aw",@progbits
.nv.global.init:
	.type		$str,@object
	.size		$str,(.L_0 - $str)
$str:
        /*0000*/ 	.byte	0x69, 0x6e, 0x69, 0x74, 0x20, 0x41, 0x21, 0x0a, 0x00
.L_0:


//--------------------- .nv.shared.reserved.0     --------------------------
	.section	.nv.shared.reserved.0,"aw",@nobits
	.weak		__nv_reservedSMEM_offset_0_alias
	.size		__nv_reservedSMEM_offset_0_alias, 0, 64
	.other		__nv_reservedSMEM_offset_0_alias,@"STO_CUDA_RESERVED_SHARED STV_DEFAULT"
__nv_reservedSMEM_offset_0_alias:
	.zero		0
	.zero		64


//--------------------- .nv.constant0._Z13device_kernelv --------------------------
	.section	.nv.constant0._Z13device_kernelv,"a",@progbits
	.sectionflags	@""
	.align	4
.nv.constant0._Z13device_kernelv:
	.zero		896


//--------------------- SYMBOLS --------------------------

	.type		.nv.reservedSmem.offset0,@object
	.size		.nv.reservedSmem.offset0,0x4
	.type		vprintf,@function
